//
// Generated by NVIDIA NVVM Compiler
//
// Compiler Build ID: CL-36424714
// Cuda compilation tools, release 13.0, V13.0.88
// Based on NVVM 20.0.0
//

.version 9.0
.target sm_100
.address_size 64

	// .globl	_Z20gemm_cuda_ref_kernelIfEvPT_PKS0_S3_iiiS0_S0_

.visible .entry _Z20gemm_cuda_ref_kernelIfEvPT_PKS0_S3_iiiS0_S0_(
	.param .u64 .ptr .align 1 _Z20gemm_cuda_ref_kernelIfEvPT_PKS0_S3_iiiS0_S0__param_0,
	.param .u64 .ptr .align 1 _Z20gemm_cuda_ref_kernelIfEvPT_PKS0_S3_iiiS0_S0__param_1,
	.param .u64 .ptr .align 1 _Z20gemm_cuda_ref_kernelIfEvPT_PKS0_S3_iiiS0_S0__param_2,
	.param .u32 _Z20gemm_cuda_ref_kernelIfEvPT_PKS0_S3_iiiS0_S0__param_3,
	.param .u32 _Z20gemm_cuda_ref_kernelIfEvPT_PKS0_S3_iiiS0_S0__param_4,
	.param .u32 _Z20gemm_cuda_ref_kernelIfEvPT_PKS0_S3_iiiS0_S0__param_5,
	.param .f32 _Z20gemm_cuda_ref_kernelIfEvPT_PKS0_S3_iiiS0_S0__param_6,
	.param .f32 _Z20gemm_cuda_ref_kernelIfEvPT_PKS0_S3_iiiS0_S0__param_7
)
{
	.reg .pred 	%p<13>;
	.reg .b32 	%r<93>;
	.reg .b32 	%f<73>;
	.reg .b64 	%rd<70>;

	ld.param.u64 	%rd4, [_Z20gemm_cuda_ref_kernelIfEvPT_PKS0_S3_iiiS0_S0__param_1];
	ld.param.u64 	%rd5, [_Z20gemm_cuda_ref_kernelIfEvPT_PKS0_S3_iiiS0_S0__param_2];
	ld.param.u32 	%r46, [_Z20gemm_cuda_ref_kernelIfEvPT_PKS0_S3_iiiS0_S0__param_3];
	ld.param.u32 	%r47, [_Z20gemm_cuda_ref_kernelIfEvPT_PKS0_S3_iiiS0_S0__param_4];
	ld.param.u32 	%r45, [_Z20gemm_cuda_ref_kernelIfEvPT_PKS0_S3_iiiS0_S0__param_5];
	ld.param.f32 	%f13, [_Z20gemm_cuda_ref_kernelIfEvPT_PKS0_S3_iiiS0_S0__param_6];
	ld.param.f32 	%f14, [_Z20gemm_cuda_ref_kernelIfEvPT_PKS0_S3_iiiS0_S0__param_7];
	cvta.to.global.u64 	%rd1, %rd5;
	cvta.to.global.u64 	%rd2, %rd4;
	mov.u32 	%r48, %ctaid.x;
	shl.b32 	%r49, %r48, 5;
	mov.u32 	%r50, %tid.x;
	add.s32 	%r1, %r49, %r50;
	mov.u32 	%r51, %ctaid.y;
	shl.b32 	%r2, %r51, 5;
	mov.u32 	%r3, %tid.y;
	add.s32 	%r52, %r2, %r3;
	setp.ge.u32 	%p1, %r1, %r46;
	setp.ge.u32 	%p2, %r52, %r47;
	or.pred  	%p3, %p1, %p2;
	@%p3 bra 	$L__BB0_14;
	setp.lt.s32 	%p4, %r45, 1;
	mov.f32 	%f72, 0f00000000;
	@%p4 bra 	$L__BB0_13;
	mul.lo.s32 	%r5, %r45, %r1;
	and.b32  	%r6, %r45, 7;
	setp.lt.u32 	%p5, %r45, 8;
	mov.f32 	%f72, 0f00000000;
	mov.b32 	%r91, 0;
	@%p5 bra 	$L__BB0_5;
	and.b32  	%r91, %r45, 2147483640;
	neg.s32 	%r89, %r91;
	add.s32 	%r54, %r3, %r47;
	add.s32 	%r88, %r54, %r2;
	shl.b32 	%r10, %r47, 3;
	shl.b32 	%r55, %r47, 1;
	add.s32 	%r87, %r52, %r55;
	mad.lo.s32 	%r86, %r47, 3, %r52;
	shl.b32 	%r56, %r47, 2;
	add.s32 	%r85, %r52, %r56;
	mad.lo.s32 	%r84, %r47, 5, %r52;
	mad.lo.s32 	%r83, %r47, 6, %r52;
	mad.lo.s32 	%r82, %r47, 7, %r52;
	add.s32 	%r80, %r5, 3;
	mov.f32 	%f72, 0f00000000;
	mov.u32 	%r81, %r52;
$L__BB0_4:
	.pragma "nounroll";
	add.s32 	%r57, %r80, -3;
	mul.wide.u32 	%rd6, %r57, 4;
	add.s64 	%rd7, %rd2, %rd6;
	ld.global.f32 	%f19, [%rd7];
	mul.wide.u32 	%rd8, %r81, 4;
	add.s64 	%rd9, %rd1, %rd8;
	ld.global.f32 	%f20, [%rd9];
	fma.rn.f32 	%f21, %f19, %f20, %f72;
	add.s32 	%r58, %r80, -2;
	mul.wide.u32 	%rd10, %r58, 4;
	add.s64 	%rd11, %rd2, %rd10;
	ld.global.f32 	%f22, [%rd11];
	mul.wide.u32 	%rd12, %r88, 4;
	add.s64 	%rd13, %rd1, %rd12;
	ld.global.f32 	%f23, [%rd13];
	fma.rn.f32 	%f24, %f22, %f23, %f21;
	add.s32 	%r59, %r80, -1;
	mul.wide.u32 	%rd14, %r59, 4;
	add.s64 	%rd15, %rd2, %rd14;
	ld.global.f32 	%f25, [%rd15];
	mul.wide.u32 	%rd16, %r87, 4;
	add.s64 	%rd17, %rd1, %rd16;
	ld.global.f32 	%f26, [%rd17];
	fma.rn.f32 	%f27, %f25, %f26, %f24;
	add.s32 	%r60, %r80, 4;
	mul.wide.u32 	%rd18, %r80, 4;
	add.s64 	%rd19, %rd2, %rd18;
	ld.global.f32 	%f28, [%rd19];
	mul.wide.u32 	%rd20, %r86, 4;
	add.s64 	%rd21, %rd1, %rd20;
	ld.global.f32 	%f29, [%rd21];
	fma.rn.f32 	%f30, %f28, %f29, %f27;
	add.s32 	%r61, %r80, 1;
	mul.wide.u32 	%rd22, %r61, 4;
	add.s64 	%rd23, %rd2, %rd22;
	ld.global.f32 	%f31, [%rd23];
	mul.wide.u32 	%rd24, %r85, 4;
	add.s64 	%rd25, %rd1, %rd24;
	ld.global.f32 	%f32, [%rd25];
	fma.rn.f32 	%f33, %f31, %f32, %f30;
	add.s32 	%r62, %r80, 2;
	mul.wide.u32 	%rd26, %r62, 4;
	add.s64 	%rd27, %rd2, %rd26;
	ld.global.f32 	%f34, [%rd27];
	mul.wide.u32 	%rd28, %r84, 4;
	add.s64 	%rd29, %rd1, %rd28;
	ld.global.f32 	%f35, [%rd29];
	fma.rn.f32 	%f36, %f34, %f35, %f33;
	add.s32 	%r63, %r80, 3;
	mul.wide.u32 	%rd30, %r63, 4;
	add.s64 	%rd31, %rd2, %rd30;
	ld.global.f32 	%f37, [%rd31];
	mul.wide.u32 	%rd32, %r83, 4;
	add.s64 	%rd33, %rd1, %rd32;
	ld.global.f32 	%f38, [%rd33];
	fma.rn.f32 	%f39, %f37, %f38, %f36;
	mul.wide.u32 	%rd34, %r60, 4;
	add.s64 	%rd35, %rd2, %rd34;
	ld.global.f32 	%f40, [%rd35];
	mul.wide.u32 	%rd36, %r82, 4;
	add.s64 	%rd37, %rd1, %rd36;
	ld.global.f32 	%f41, [%rd37];
	fma.rn.f32 	%f72, %f40, %f41, %f39;
	add.s32 	%r89, %r89, 8;
	add.s32 	%r88, %r88, %r10;
	add.s32 	%r87, %r87, %r10;
	add.s32 	%r86, %r86, %r10;
	add.s32 	%r85, %r85, %r10;
	add.s32 	%r84, %r84, %r10;
	add.s32 	%r83, %r83, %r10;
	add.s32 	%r82, %r82, %r10;
	add.s32 	%r81, %r81, %r10;
	add.s32 	%r80, %r80, 8;
	setp.ne.s32 	%p6, %r89, 0;
	@%p6 bra 	$L__BB0_4;
$L__BB0_5:
	setp.eq.s32 	%p7, %r6, 0;
	@%p7 bra 	$L__BB0_13;
	and.b32  	%r39, %r45, 3;
	setp.lt.u32 	%p8, %r6, 4;
	@%p8 bra 	$L__BB0_8;
	add.s32 	%r64, %r91, %r5;
	mul.wide.u32 	%rd38, %r64, 4;
	add.s64 	%rd39, %rd2, %rd38;
	ld.global.f32 	%f43, [%rd39];
	mad.lo.s32 	%r65, %r91, %r47, %r52;
	mul.wide.u32 	%rd40, %r65, 4;
	add.s64 	%rd41, %rd1, %rd40;
	ld.global.f32 	%f44, [%rd41];
	fma.rn.f32 	%f45, %f43, %f44, %f72;
	add.s32 	%r66, %r64, 1;
	mul.wide.u32 	%rd42, %r66, 4;
	add.s64 	%rd43, %rd2, %rd42;
	ld.global.f32 	%f46, [%rd43];
	add.s32 	%r67, %r65, %r47;
	mul.wide.u32 	%rd44, %r67, 4;
	add.s64 	%rd45, %rd1, %rd44;
	ld.global.f32 	%f47, [%rd45];
	fma.rn.f32 	%f48, %f46, %f47, %f45;
	add.s32 	%r68, %r64, 2;
	mul.wide.u32 	%rd46, %r68, 4;
	add.s64 	%rd47, %rd2, %rd46;
	ld.global.f32 	%f49, [%rd47];
	add.s32 	%r69, %r67, %r47;
	mul.wide.u32 	%rd48, %r69, 4;
	add.s64 	%rd49, %rd1, %rd48;
	ld.global.f32 	%f50, [%rd49];
	fma.rn.f32 	%f51, %f49, %f50, %f48;
	add.s32 	%r70, %r64, 3;
	mul.wide.u32 	%rd50, %r70, 4;
	add.s64 	%rd51, %rd2, %rd50;
	ld.global.f32 	%f52, [%rd51];
	add.s32 	%r71, %r69, %r47;
	mul.wide.u32 	%rd52, %r71, 4;
	add.s64 	%rd53, %rd1, %rd52;
	ld.global.f32 	%f53, [%rd53];
	fma.rn.f32 	%f72, %f52, %f53, %f51;
	add.s32 	%r91, %r91, 4;
$L__BB0_8:
	setp.eq.s32 	%p9, %r39, 0;
	@%p9 bra 	$L__BB0_13;
	setp.eq.s32 	%p10, %r39, 1;
	@%p10 bra 	$L__BB0_11;
	add.s32 	%r72, %r91, %r5;
	mul.wide.u32 	%rd54, %r72, 4;
	add.s64 	%rd55, %rd2, %rd54;
	ld.global.f32 	%f55, [%rd55];
	mad.lo.s32 	%r73, %r91, %r47, %r52;
	mul.wide.u32 	%rd56, %r73, 4;
	add.s64 	%rd57, %rd1, %rd56;
	ld.global.f32 	%f56, [%rd57];
	fma.rn.f32 	%f57, %f55, %f56, %f72;
	add.s32 	%r74, %r72, 1;
	mul.wide.u32 	%rd58, %r74, 4;
	add.s64 	%rd59, %rd2, %rd58;
	ld.global.f32 	%f58, [%rd59];
	add.s32 	%r75, %r73, %r47;
	mul.wide.u32 	%rd60, %r75, 4;
	add.s64 	%rd61, %rd1, %rd60;
	ld.global.f32 	%f59, [%rd61];
	fma.rn.f32 	%f72, %f58, %f59, %f57;
	add.s32 	%r91, %r91, 2;
$L__BB0_11:
	and.b32  	%r76, %r45, 1;
	setp.eq.b32 	%p11, %r76, 1;
	not.pred 	%p12, %p11;
	@%p12 bra 	$L__BB0_13;
	add.s32 	%r77, %r91, %r5;
	mul.wide.u32 	%rd62, %r77, 4;
	add.s64 	%rd63, %rd2, %rd62;
	ld.global.f32 	%f60, [%rd63];
	mad.lo.s32 	%r78, %r91, %r47, %r52;
	mul.wide.u32 	%rd64, %r78, 4;
	add.s64 	%rd65, %rd1, %rd64;
	ld.global.f32 	%f61, [%rd65];
	fma.rn.f32 	%f72, %f60, %f61, %f72;
$L__BB0_13:
	ld.param.u64 	%rd69, [_Z20gemm_cuda_ref_kernelIfEvPT_PKS0_S3_iiiS0_S0__param_0];
	mad.lo.s32 	%r79, %r47, %r1, %r52;
	cvta.to.global.u64 	%rd66, %rd69;
	mul.wide.u32 	%rd67, %r79, 4;
	add.s64 	%rd68, %rd66, %rd67;
	ld.global.f32 	%f62, [%rd68];
	mul.f32 	%f63, %f14, %f62;
	fma.rn.f32 	%f64, %f13, %f72, %f63;
	st.global.f32 	[%rd68], %f64;
$L__BB0_14:
	ret;

}
	// .globl	_Z16gemm_cuda_kernelIfLi64ELi64ELi16EEvPT_PKS0_S3_iiiS0_S0_
.visible .entry _Z16gemm_cuda_kernelIfLi64ELi64ELi16EEvPT_PKS0_S3_iiiS0_S0_(
	.param .u64 .ptr .align 1 _Z16gemm_cuda_kernelIfLi64ELi64ELi16EEvPT_PKS0_S3_iiiS0_S0__param_0,
	.param .u64 .ptr .align 1 _Z16gemm_cuda_kernelIfLi64ELi64ELi16EEvPT_PKS0_S3_iiiS0_S0__param_1,
	.param .u64 .ptr .align 1 _Z16gemm_cuda_kernelIfLi64ELi64ELi16EEvPT_PKS0_S3_iiiS0_S0__param_2,
	.param .u32 _Z16gemm_cuda_kernelIfLi64ELi64ELi16EEvPT_PKS0_S3_iiiS0_S0__param_3,
	.param .u32 _Z16gemm_cuda_kernelIfLi64ELi64ELi16EEvPT_PKS0_S3_iiiS0_S0__param_4,
	.param .u32 _Z16gemm_cuda_kernelIfLi64ELi64ELi16EEvPT_PKS0_S3_iiiS0_S0__param_5,
	.param .f32 _Z16gemm_cuda_kernelIfLi64ELi64ELi16EEvPT_PKS0_S3_iiiS0_S0__param_6,
	.param .f32 _Z16gemm_cuda_kernelIfLi64ELi64ELi16EEvPT_PKS0_S3_iiiS0_S0__param_7
)
{
	.reg .pred 	%p<18>;
	.reg .b32 	%r<47>;
	.reg .b32 	%f<39>;
	.reg .b64 	%rd<11>;

	ld.param.u64 	%rd2, [_Z16gemm_cuda_kernelIfLi64ELi64ELi16EEvPT_PKS0_S3_iiiS0_S0__param_0];
	ld.param.u32 	%r17, [_Z16gemm_cuda_kernelIfLi64ELi64ELi16EEvPT_PKS0_S3_iiiS0_S0__param_3];
	ld.param.u32 	%r18, [_Z16gemm_cuda_kernelIfLi64ELi64ELi16EEvPT_PKS0_S3_iiiS0_S0__param_4];
	ld.param.u32 	%r19, [_Z16gemm_cuda_kernelIfLi64ELi64ELi16EEvPT_PKS0_S3_iiiS0_S0__param_5];
	ld.param.f32 	%f1, [_Z16gemm_cuda_kernelIfLi64ELi64ELi16EEvPT_PKS0_S3_iiiS0_S0__param_6];
	ld.param.f32 	%f2, [_Z16gemm_cuda_kernelIfLi64ELi64ELi16EEvPT_PKS0_S3_iiiS0_S0__param_7];
	cvta.to.global.u64 	%rd1, %rd2;
	mov.u32 	%r20, %ctaid.x;
	shl.b32 	%r1, %r20, 6;
	mul.lo.s32 	%r46, %r19, %r1;
	add.s32 	%r3, %r46, %r19;
	setp.ge.u32 	%p1, %r46, %r3;
	@%p1 bra 	$L__BB1_6;
	add.s32 	%r4, %r19, -1;
	and.b32  	%r21, %r4, 48;
	setp.eq.s32 	%p2, %r21, 48;
	@%p2 bra 	$L__BB1_4;
	shr.u32 	%r22, %r4, 4;
	add.s32 	%r23, %r22, 1;
	and.b32  	%r24, %r23, 3;
	neg.s32 	%r44, %r24;
	shl.b32 	%r25, %r23, 4;
	and.b32  	%r26, %r25, 48;
	add.s32 	%r46, %r46, %r26;
$L__BB1_3:
	.pragma "nounroll";
	bar.sync 	0;
	add.s32 	%r44, %r44, 1;
	setp.ne.s32 	%p3, %r44, 0;
	@%p3 bra 	$L__BB1_3;
$L__BB1_4:
	setp.lt.u32 	%p4, %r4, 48;
	@%p4 bra 	$L__BB1_6;
$L__BB1_5:
	bar.sync 	0;
	bar.sync 	0;
	bar.sync 	0;
	bar.sync 	0;
	add.s32 	%r46, %r46, 64;
	setp.lt.u32 	%p5, %r46, %r3;
	@%p5 bra 	$L__BB1_5;
$L__BB1_6:
	mov.u32 	%r27, %tid.x;
	mov.u32 	%r28, %ctaid.y;
	shl.b32 	%r29, %r28, 6;
	shr.u32 	%r30, %r27, 1;
	and.b32  	%r31, %r30, 48;
	shl.b32 	%r32, %r27, 2;
	and.b32  	%r33, %r32, 12;
	or.b32  	%r34, %r33, %r29;
	or.b32  	%r35, %r34, %r31;
	shr.u32 	%r36, %r27, 3;
	and.b32  	%r37, %r36, 112;
	and.b32  	%r38, %r30, 14;
	add.s32 	%r39, %r37, %r1;
	add.s32 	%r13, %r39, %r38;
	setp.ge.s32 	%p6, %r35, %r18;
	setp.ge.s32 	%p7, %r13, %r17;
	or.pred  	%p8, %p7, %p6;
	@%p8 bra 	$L__BB1_8;
	mad.lo.s32 	%r40, %r13, %r18, %r35;
	mul.wide.s32 	%rd3, %r40, 4;
	add.s64 	%rd4, %rd1, %rd3;
	ld.global.v4.f32 	{%f3, %f4, %f5, %f6}, [%rd4];
	mul.f32 	%f7, %f2, %f3;
	fma.rn.f32 	%f8, %f1, 0f00000000, %f7;
	mul.f32 	%f9, %f2, %f4;
	fma.rn.f32 	%f10, %f1, 0f00000000, %f9;
	mul.f32 	%f11, %f2, %f5;
	fma.rn.f32 	%f12, %f1, 0f00000000, %f11;
	mul.f32 	%f13, %f2, %f6;
	fma.rn.f32 	%f14, %f1, 0f00000000, %f13;
	st.global.v4.f32 	[%rd4], {%f8, %f10, %f12, %f14};
$L__BB1_8:
	setp.ge.s32 	%p9, %r35, %r18;
	add.s32 	%r14, %r13, 1;
	setp.ge.s32 	%p10, %r14, %r17;
	or.pred  	%p11, %p10, %p9;
	@%p11 bra 	$L__BB1_10;
	mad.lo.s32 	%r41, %r14, %r18, %r35;
	mul.wide.s32 	%rd5, %r41, 4;
	add.s64 	%rd6, %rd1, %rd5;
	ld.global.v4.f32 	{%f15, %f16, %f17, %f18}, [%rd6];
	fma.rn.f32 	%f19, %f2, %f15, 0f7FC00000;
	fma.rn.f32 	%f20, %f2, %f16, 0f7FC00000;
	fma.rn.f32 	%f21, %f2, %f17, 0f7FC00000;
	fma.rn.f32 	%f22, %f2, %f18, 0f7FC00000;
	st.global.v4.f32 	[%rd6], {%f19, %f20, %f21, %f22};
$L__BB1_10:
	setp.ge.s32 	%p12, %r35, %r18;
	add.s32 	%r15, %r13, 32;
	setp.ge.s32 	%p13, %r15, %r17;
	or.pred  	%p14, %p13, %p12;
	@%p14 bra 	$L__BB1_12;
	mad.lo.s32 	%r42, %r15, %r18, %r35;
	mul.wide.s32 	%rd7, %r42, 4;
	add.s64 	%rd8, %rd1, %rd7;
	ld.global.v4.f32 	{%f23, %f24, %f25, %f26}, [%rd8];
	fma.rn.f32 	%f27, %f2, %f23, 0f7FC00000;
	fma.rn.f32 	%f28, %f2, %f24, 0f7FC00000;
	fma.rn.f32 	%f29, %f2, %f25, 0f7FC00000;
	fma.rn.f32 	%f30, %f2, %f26, 0f7FC00000;
	st.global.v4.f32 	[%rd8], {%f27, %f28, %f29, %f30};
$L__BB1_12:
	setp.ge.s32 	%p15, %r35, %r18;
	add.s32 	%r16, %r13, 33;
	setp.ge.s32 	%p16, %r16, %r17;
	or.pred  	%p17, %p16, %p15;
	@%p17 bra 	$L__BB1_14;
	mad.lo.s32 	%r43, %r16, %r18, %r35;
	mul.wide.s32 	%rd9, %r43, 4;
	add.s64 	%rd10, %rd1, %rd9;
	ld.global.v4.f32 	{%f31, %f32, %f33, %f34}, [%rd10];
	fma.rn.f32 	%f35, %f2, %f31, 0f7FC00000;
	fma.rn.f32 	%f36, %f2, %f32, 0f7FC00000;
	fma.rn.f32 	%f37, %f2, %f33, 0f7FC00000;
	fma.rn.f32 	%f38, %f2, %f34, 0f7FC00000;
	st.global.v4.f32 	[%rd10], {%f35, %f36, %f37, %f38};
$L__BB1_14:
	ret;

}


// ===== COMPILED SASS (sm_100) =====

	.target	sm_100

	.elftype	@"ET_EXEC"


//--------------------- .note.nv.tkinfo           --------------------------
	.section	.note.nv.tkinfo,"",@"SHT_NOTE"
	.sectionflags	@"SHF_NOTE_NV_TKINFO"
	.tkinfo
        /*0018*/ 	.word	0x00000002
        /*0030*/ 	.string	""
        /*0030*/ 	.string	"ptxas"
        /*0030*/ 	.string	"Cuda compilation tools, release 13.0, V13.0.88"
        /*0030*/ 	.string	"Build cuda_13.0.r13.0/compiler.36424714_0"
        /*0030*/ 	.string	"-arch sm_100 -m 64 "



//--------------------- .note.nv.cuinfo           --------------------------
	.section	.note.nv.cuinfo,"",@"SHT_NOTE"
	.sectionflags	@"SHF_NOTE_NV_CUINFO"
        /*0018*/ 	.short	0x0002
        /*001a*/ 	.short	0x0064
        /*001c*/ 	.short	0x0082
	.zero		2


//--------------------- .nv.info                  --------------------------
	.section	.nv.info,"",@"SHT_CUDA_INFO"
	.align	4


	//----- nvinfo : EIATTR_REGCOUNT
	.align		4
        /*0000*/ 	.byte	0x04, 0x2f
        /*0002*/ 	.short	(.L_1 - .L_0)
	.align		4
.L_0:
        /*0004*/ 	.word	index@(_Z20gemm_cuda_ref_kernelIfEvPT_PKS0_S3_iiiS0_S0_)
        /*0008*/ 	.word	0x00000020


	//----- nvinfo : EIATTR_FRAME_SIZE
	.align		4
.L_1:
        /*000c*/ 	.byte	0x04, 0x11
        /*000e*/ 	.short	(.L_3 - .L_2)
	.align		4
.L_2:
        /*0010*/ 	.word	index@(_Z20gemm_cuda_ref_kernelIfEvPT_PKS0_S3_iiiS0_S0_)
        /*0014*/ 	.word	0x00000000


	//----- nvinfo : EIATTR_REGCOUNT
	.align		4
.L_3:
        /*0018*/ 	.byte	0x04, 0x2f
        /*001a*/ 	.short	(.L_5 - .L_4)
	.align		4
.L_4:
        /*001c*/ 	.word	index@(_Z16gemm_cuda_kernelIfLi64ELi64ELi16EEvPT_PKS0_S3_iiiS0_S0_)
        /*0020*/ 	.word	0x00000014


	//----- nvinfo : EIATTR_FRAME_SIZE
	.align		4
.L_5:
        /*0024*/ 	.byte	0x04, 0x11
        /*0026*/ 	.short	(.L_7 - .L_6)
	.align		4
.L_6:
        /*0028*/ 	.word	index@(_Z16gemm_cuda_kernelIfLi64ELi64ELi16EEvPT_PKS0_S3_iiiS0_S0_)
        /*002c*/ 	.word	0x00000000


	//----- nvinfo : EIATTR_MIN_STACK_SIZE
	.align		4
.L_7:
        /*0030*/ 	.byte	0x04, 0x12
        /*0032*/ 	.short	(.L_9 - .L_8)
	.align		4
.L_8:
        /*0034*/ 	.word	index@(_Z16gemm_cuda_kernelIfLi64ELi64ELi16EEvPT_PKS0_S3_iiiS0_S0_)
        /*0038*/ 	.word	0x00000000


	//----- nvinfo : EIATTR_MIN_STACK_SIZE
	.align		4
.L_9:
        /*003c*/ 	.byte	0x04, 0x12
        /*003e*/ 	.short	(.L_11 - .L_10)
	.align		4
.L_10:
        /*0040*/ 	.word	index@(_Z20gemm_cuda_ref_kernelIfEvPT_PKS0_S3_iiiS0_S0_)
        /*0044*/ 	.word	0x00000000
.L_11:


//--------------------- .nv.compat                --------------------------
	.section	.nv.compat,"",@"SHT_CUDA_COMPAT_INFO"
	.align	4
        /*0000*/ 	.byte	0x02, 0x09, 0x00, 0x00, 0x02, 0x02, 0x01, 0x00, 0x02, 0x05, 0x05, 0x00, 0x03, 0x07, 0x01, 0x01
        /*0010*/ 	.byte	0x02, 0x03, 0x00, 0x00, 0x02, 0x06, 0x01, 0x00, 0x04, 0x0b, 0x08, 0x00, 0x09, 0x00, 0x00, 0x00
        /*0020*/ 	.byte	0x00, 0x00, 0x00, 0x00


//--------------------- .nv.info._Z16gemm_cuda_kernelIfLi64ELi64ELi16EEvPT_PKS0_S3_iiiS0_S0_ --------------------------
	.section	.nv.info._Z16gemm_cuda_kernelIfLi64ELi64ELi16EEvPT_PKS0_S3_iiiS0_S0_,"",@"SHT_CUDA_INFO"
	.sectionflags	@""
	.align	4


	//----- nvinfo : EIATTR_CUDA_API_VERSION
	.align		4
        /*0000*/ 	.byte	0x04, 0x37
        /*0002*/ 	.short	(.L_13 - .L_12)
.L_12:
        /*0004*/ 	.word	0x00000082


	//----- nvinfo : EIATTR_KPARAM_INFO
	.align		4
.L_13:
        /*0008*/ 	.byte	0x04, 0x17
        /*000a*/ 	.short	(.L_15 - .L_14)
.L_14:
        /*000c*/ 	.word	0x00000000
        /*0010*/ 	.short	0x0007
        /*0012*/ 	.short	0x0028
        /*0014*/ 	.byte	0x00, 0xf0, 0x11, 0x00


	//----- nvinfo : EIATTR_KPARAM_INFO
	.align		4
.L_15:
        /*0018*/ 	.byte	0x04, 0x17
        /*001a*/ 	.short	(.L_17 - .L_16)
.L_16:
        /*001c*/ 	.word	0x00000000
        /*0020*/ 	.short	0x0006
        /*0022*/ 	.short	0x0024
        /*0024*/ 	.byte	0x00, 0xf0, 0x11, 0x00


	//----- nvinfo : EIATTR_KPARAM_INFO
	.align		4
.L_17:
        /*0028*/ 	.byte	0x04, 0x17
        /*002a*/ 	.short	(.L_19 - .L_18)
.L_18:
        /*002c*/ 	.word	0x00000000
        /*0030*/ 	.short	0x0005
        /*0032*/ 	.short	0x0020
        /*0034*/ 	.byte	0x00, 0xf0, 0x11, 0x00


	//----- nvinfo : EIATTR_KPARAM_INFO
	.align		4
.L_19:
        /*0038*/ 	.byte	0x04, 0x17
        /*003a*/ 	.short	(.L_21 - .L_20)
.L_20:
        /*003c*/ 	.word	0x00000000
        /*0040*/ 	.short	0x0004
        /*0042*/ 	.short	0x001c
        /*0044*/ 	.byte	0x00, 0xf0, 0x11, 0x00


	//----- nvinfo : EIATTR_KPARAM_INFO
	.align		4
.L_21:
        /*0048*/ 	.byte	0x04, 0x17
        /*004a*/ 	.short	(.L_23 - .L_22)
.L_22:
        /*004c*/ 	.word	0x00000000
        /*0050*/ 	.short	0x0003
        /*0052*/ 	.short	0x0018
        /*0054*/ 	.byte	0x00, 0xf0, 0x11, 0x00


	//----- nvinfo : EIATTR_KPARAM_INFO
	.align		4
.L_23:
        /*0058*/ 	.byte	0x04, 0x17
        /*005a*/ 	.short	(.L_25 - .L_24)
.L_24:
        /*005c*/ 	.word	0x00000000
        /*0060*/ 	.short	0x0002
        /*0062*/ 	.short	0x0010
        /*0064*/ 	.byte	0x00, 0xf5, 0x21, 0x00


	//----- nvinfo : EIATTR_KPARAM_INFO
	.align		4
.L_25:
        /*0068*/ 	.byte	0x04, 0x17
        /*006a*/ 	.short	(.L_27 - .L_26)
.L_26:
        /*006c*/ 	.word	0x00000000
        /*0070*/ 	.short	0x0001
        /*0072*/ 	.short	0x0008
        /*0074*/ 	.byte	0x00, 0xf5, 0x21, 0x00


	//----- nvinfo : EIATTR_KPARAM_INFO
	.align		4
.L_27:
        /*0078*/ 	.byte	0x04, 0x17
        /*007a*/ 	.short	(.L_29 - .L_28)
.L_28:
        /*007c*/ 	.word	0x00000000
        /*0080*/ 	.short	0x0000
        /*0082*/ 	.short	0x0000
        /*0084*/ 	.byte	0x00, 0xf5, 0x21, 0x00


	//----- nvinfo : EIATTR_SPARSE_MMA_MASK
	.align		4
.L_29:
        /*0088*/ 	.byte	0x03, 0x50
        /*008a*/ 	.short	0x0000


	//----- nvinfo : EIATTR_MAXREG_COUNT
	.align		4
        /*008c*/ 	.byte	0x03, 0x1b
        /*008e*/ 	.short	0x00ff


	//----- nvinfo : EIATTR_NUM_BARRIERS
	.align		4
        /*0090*/ 	.byte	0x02, 0x4c
        /*0092*/ 	.byte	0x01
	.zero		1


	//----- nvinfo : EIATTR_MERCURY_ISA_VERSION
	.align		4
        /*0094*/ 	.byte	0x03, 0x5f
        /*0096*/ 	.short	0x0101


	//----- nvinfo : EIATTR_VRC_CTA_INIT_COUNT
	.align		4
        /*0098*/ 	.byte	0x02, 0x4a
	.zero		1
	.zero		1


	//----- nvinfo : EIATTR_EXIT_INSTR_OFFSETS
	.align		4
        /*009c*/ 	.byte	0x04, 0x1c
        /*009e*/ 	.short	(.L_31 - .L_30)


	//   ....[0]....
.L_30:
        /*00a0*/ 	.word	0x000005b0


	//   ....[1]....
        /*00a4*/ 	.word	0x00000660


	//----- nvinfo : EIATTR_CRS_STACK_SIZE
	.align		4
.L_31:
        /*00a8*/ 	.byte	0x04, 0x1e
        /*00aa*/ 	.short	(.L_33 - .L_32)
.L_32:
        /*00ac*/ 	.word	0x00000000


	//----- nvinfo : EIATTR_CBANK_PARAM_SIZE
	.align		4
.L_33:
        /*00b0*/ 	.byte	0x03, 0x19
        /*00b2*/ 	.short	0x002c


	//----- nvinfo : EIATTR_PARAM_CBANK
	.align		4
        /*00b4*/ 	.byte	0x04, 0x0a
        /*00b6*/ 	.short	(.L_35 - .L_34)
	.align		4
.L_34:
        /*00b8*/ 	.word	index@(.nv.constant0._Z16gemm_cuda_kernelIfLi64ELi64ELi16EEvPT_PKS0_S3_iiiS0_S0_)
        /*00bc*/ 	.short	0x0380
        /*00be*/ 	.short	0x002c


	//----- nvinfo : EIATTR_SW_WAR
	.align		4
.L_35:
        /*00c0*/ 	.byte	0x04, 0x36
        /*00c2*/ 	.short	(.L_37 - .L_36)
.L_36:
        /*00c4*/ 	.word	0x00000008
.L_37:


//--------------------- .nv.info._Z20gemm_cuda_ref_kernelIfEvPT_PKS0_S3_iiiS0_S0_ --------------------------
	.section	.nv.info._Z20gemm_cuda_ref_kernelIfEvPT_PKS0_S3_iiiS0_S0_,"",@"SHT_CUDA_INFO"
	.sectionflags	@""
	.align	4


	//----- nvinfo : EIATTR_CUDA_API_VERSION
	.align		4
        /*0000*/ 	.byte	0x04, 0x37
        /*0002*/ 	.short	(.L_39 - .L_38)
.L_38:
        /*0004*/ 	.word	0x00000082


	//----- nvinfo : EIATTR_KPARAM_INFO
	.align		4
.L_39:
        /*0008*/ 	.byte	0x04, 0x17
        /*000a*/ 	.short	(.L_41 - .L_40)
.L_40:
        /*000c*/ 	.word	0x00000000
        /*0010*/ 	.short	0x0007
        /*0012*/ 	.short	0x0028
        /*0014*/ 	.byte	0x00, 0xf0, 0x11, 0x00


	//----- nvinfo : EIATTR_KPARAM_INFO
	.align		4
.L_41:
        /*0018*/ 	.byte	0x04, 0x17
        /*001a*/ 	.short	(.L_43 - .L_42)
.L_42:
        /*001c*/ 	.word	0x00000000
        /*0020*/ 	.short	0x0006
        /*0022*/ 	.short	0x0024
        /*0024*/ 	.byte	0x00, 0xf0, 0x11, 0x00


	//----- nvinfo : EIATTR_KPARAM_INFO
	.align		4
.L_43:
        /*0028*/ 	.byte	0x04, 0x17
        /*002a*/ 	.short	(.L_45 - .L_44)
.L_44:
        /*002c*/ 	.word	0x00000000
        /*0030*/ 	.short	0x0005
        /*0032*/ 	.short	0x0020
        /*0034*/ 	.byte	0x00, 0xf0, 0x11, 0x00


	//----- nvinfo : EIATTR_KPARAM_INFO
	.align		4
.L_45:
        /*0038*/ 	.byte	0x04, 0x17
        /*003a*/ 	.short	(.L_47 - .L_46)
.L_46:
        /*003c*/ 	.word	0x00000000
        /*0040*/ 	.short	0x0004
        /*0042*/ 	.short	0x001c
        /*0044*/ 	.byte	0x00, 0xf0, 0x11, 0x00


	//----- nvinfo : EIATTR_KPARAM_INFO
	.align		4
.L_47:
        /*0048*/ 	.byte	0x04, 0x17
        /*004a*/ 	.short	(.L_49 - .L_48)
.L_48:
        /*004c*/ 	.word	0x00000000
        /*0050*/ 	.short	0x0003
        /*0052*/ 	.short	0x0018
        /*0054*/ 	.byte	0x00, 0xf0, 0x11, 0x00


	//----- nvinfo : EIATTR_KPARAM_INFO
	.align		4
.L_49:
        /*0058*/ 	.byte	0x04, 0x17
        /*005a*/ 	.short	(.L_51 - .L_50)
.L_50:
        /*005c*/ 	.word	0x00000000
        /*0060*/ 	.short	0x0002
        /*0062*/ 	.short	0x0010
        /*0064*/ 	.byte	0x00, 0xf5, 0x21, 0x00


	//----- nvinfo : EIATTR_KPARAM_INFO
	.align		4
.L_51:
        /*0068*/ 	.byte	0x04, 0x17
        /*006a*/ 	.short	(.L_53 - .L_52)
.L_52:
        /*006c*/ 	.word	0x00000000
        /*0070*/ 	.short	0x0001
        /*0072*/ 	.short	0x0008
        /*0074*/ 	.byte	0x00, 0xf5, 0x21, 0x00


	//----- nvinfo : EIATTR_KPARAM_INFO
	.align		4
.L_53:
        /*0078*/ 	.byte	0x04, 0x17
        /*007a*/ 	.short	(.L_55 - .L_54)
.L_54:
        /*007c*/ 	.word	0x00000000
        /*0080*/ 	.short	0x0000
        /*0082*/ 	.short	0x0000
        /*0084*/ 	.byte	0x00, 0xf5, 0x21, 0x00


	//----- nvinfo : EIATTR_SPARSE_MMA_MASK
	.align		4
.L_55:
        /*0088*/ 	.byte	0x03, 0x50
        /*008a*/ 	.short	0x0000


	//----- nvinfo : EIATTR_MAXREG_COUNT
	.align		4
        /*008c*/ 	.byte	0x03, 0x1b
        /*008e*/ 	.short	0x00ff


	//----- nvinfo : EIATTR_MERCURY_ISA_VERSION
	.align		4
        /*0090*/ 	.byte	0x03, 0x5f
        /*0092*/ 	.short	0x0101


	//----- nvinfo : EIATTR_VRC_CTA_INIT_COUNT
	.align		4
        /*0094*/ 	.byte	0x02, 0x4a
	.zero		1
	.zero		1


	//----- nvinfo : EIATTR_EXIT_INSTR_OFFSETS
	.align		4
        /*0098*/ 	.byte	0x04, 0x1c
        /*009a*/ 	.short	(.L_57 - .L_56)


	//   ....[0]....
.L_56:
        /*009c*/ 	.word	0x000000a0


	//   ....[1]....
        /*00a0*/ 	.word	0x00000ab0


	//----- nvinfo : EIATTR_CBANK_PARAM_SIZE
	.align		4
.L_57:
        /*00a4*/ 	.byte	0x03, 0x19
        /*00a6*/ 	.short	0x002c


	//----- nvinfo : EIATTR_PARAM_CBANK
	.align		4
        /*00a8*/ 	.byte	0x04, 0x0a
        /*00aa*/ 	.short	(.L_59 - .L_58)
	.align		4
.L_58:
        /*00ac*/ 	.word	index@(.nv.constant0._Z20gemm_cuda_ref_kernelIfEvPT_PKS0_S3_iiiS0_S0_)
        /*00b0*/ 	.short	0x0380
        /*00b2*/ 	.short	0x002c


	//----- nvinfo : EIATTR_SW_WAR
	.align		4
.L_59:
        /*00b4*/ 	.byte	0x04, 0x36
        /*00b6*/ 	.short	(.L_61 - .L_60)
.L_60:
        /*00b8*/ 	.word	0x00000008
.L_61:


//--------------------- .nv.callgraph             --------------------------
	.section	.nv.callgraph,"",@"SHT_CUDA_CALLGRAPH"
	.align	4
	.sectionentsize	8
	.align		4
        /*0000*/ 	.word	0x00000000
	.align		4
        /*0004*/ 	.word	0xffffffff
	.align		4
        /*0008*/ 	.word	0x00000000
	.align		4
        /*000c*/ 	.word	0xfffffffe
	.align		4
        /*0010*/ 	.word	0x00000000
	.align		4
        /*0014*/ 	.word	0xfffffffd
	.align		4
        /*0018*/ 	.word	0x00000000
	.align		4
        /*001c*/ 	.word	0xfffffffc


//--------------------- .text._Z16gemm_cuda_kernelIfLi64ELi64ELi16EEvPT_PKS0_S3_iiiS0_S0_ --------------------------
	.section	.text._Z16gemm_cuda_kernelIfLi64ELi64ELi16EEvPT_PKS0_S3_iiiS0_S0_,"ax",@progbits
	.align	128
        .global         _Z16gemm_cuda_kernelIfLi64ELi64ELi16EEvPT_PKS0_S3_iiiS0_S0_
        .type           _Z16gemm_cuda_kernelIfLi64ELi64ELi16EEvPT_PKS0_S3_iiiS0_S0_,@function
        .size           _Z16gemm_cuda_kernelIfLi64ELi64ELi16EEvPT_PKS0_S3_iiiS0_S0_,(.L_x_12 - _Z16gemm_cuda_kernelIfLi64ELi64ELi16EEvPT_PKS0_S3_iiiS0_S0_)
        .other          _Z16gemm_cuda_kernelIfLi64ELi64ELi16EEvPT_PKS0_S3_iiiS0_S0_,@"STO_CUDA_ENTRY STV_DEFAULT"
_Z16gemm_cuda_kernelIfLi64ELi64ELi16EEvPT_PKS0_S3_iiiS0_S0_:
.text._Z16gemm_cuda_kernelIfLi64ELi64ELi16EEvPT_PKS0_S3_iiiS0_S0_:
[----:B------:R-:W-:Y:S08]  /*0000*/  LDC R1, c[0x0][0x37c] ;  /* 0x0000df00ff017b82 */ /* 0x000ff00000000800 */
[----:B------:R-:W0:Y:S01]  /*0010*/  S2UR UR4, SR_CTAID.X ;  /* 0x00000000000479c3 */ /* 0x000e220000002500 */
[----:B------:R-:W1:Y:S01]  /*0020*/  LDCU UR6, c[0x0][0x3a0] ;  /* 0x00007400ff0677ac */ /* 0x000e620008000800 */
[----:B0-----:R-:W-:-:S04]  /*0030*/  USHF.L.U32 UR4, UR4, 0x6, URZ ;  /* 0x0000000604047899 */ /* 0x001fc800080006ff */
[----:B-1----:R-:W-:-:S04]  /*0040*/  UIMAD UR5, UR4, UR6, URZ ;  /* 0x00000006040572a4 */ /* 0x002fc8000f8e02ff */
[----:B------:R-:W-:-:S04]  /*0050*/  UIADD3 UR8, UPT, UPT, UR5, UR6, URZ ;  /* 0x0000000605087290 */ /* 0x000fc8000fffe0ff */
[----:B------:R-:W-:-:S09]  /*0060*/  UISETP.GE.U32.AND UP0, UPT, UR5, UR8, UPT ;  /* 0x000000080500728c */ /* 0x000fd2000bf06070 */
[----:B------:R-:W-:Y:S05]  /*0070*/  BRA.U UP0, `(.L_x_0) ;  /* 0x00000001005c7547 */ /* 0x000fea000b800000 */
[----:B------:R-:W-:-:S04]  /*0080*/  UIADD3 UR6, UPT, UPT, UR6, -0x1, URZ ;  /* 0xffffffff06067890 */ /* 0x000fc8000fffe0ff */
[----:B------:R-:W-:Y:S02]  /*0090*/  ULOP3.LUT UR7, UR6, 0x30, URZ, 0xc0, !UPT ;  /* 0x0000003006077892 */ /* 0x000fe4000f8ec0ff */
[----:B------:R-:W-:Y:S02]  /*00a0*/  UISETP.GE.U32.AND UP0, UPT, UR6, 0x30, UPT ;  /* 0x000000300600788c */ /* 0x000fe4000bf06070 */
[----:B------:R-:W-:-:S09]  /*00b0*/  UISETP.NE.AND UP1, UPT, UR7, 0x30, UPT ;  /* 0x000000300700788c */ /* 0x000fd2000bf25270 */
[----:B------:R-:W-:Y:S05]  /*00c0*/  BRA.U !UP1, `(.L_x_1) ;  /* 0x0000000109287547 */ /* 0x000fea000b800000 */
[----:B------:R-:W-:-:S04]  /*00d0*/  ULEA.HI UR6, UR6, 0x1, URZ, 0x1c ;  /* 0x0000000106067891 */ /* 0x000fc8000f8fe0ff */
[----:B------:R-:W-:Y:S02]  /*00e0*/  USHF.L.U32 UR7, UR6, 0x4, URZ ;  /* 0x0000000406077899 */ /* 0x000fe400080006ff */
[----:B------:R-:W-:Y:S02]  /*00f0*/  ULOP3.LUT UR6, UR6, 0x3, URZ, 0xc0, !UPT ;  /* 0x0000000306067892 */ /* 0x000fe4000f8ec0ff */
[----:B------:R-:W-:Y:S02]  /*0100*/  ULOP3.LUT UR7, UR7, 0x30, URZ, 0xc0, !UPT ;  /* 0x0000003007077892 */ /* 0x000fe4000f8ec0ff */
[----:B------:R-:W-:Y:S02]  /*0110*/  UIADD3 UR6, UPT, UPT, -UR6, URZ, URZ ;  /* 0x000000ff06067290 */ /* 0x000fe4000fffe1ff */
[----:B------:R-:W-:-:S12]  /*0120*/  UIADD3 UR5, UPT, UPT, UR5, UR7, URZ ;  /* 0x0000000705057290 */ /* 0x000fd8000fffe0ff */
.L_x_2:
[----:B------:R-:W-:Y:S01]  /*0130*/  BAR.SYNC.DEFER_BLOCKING 0x0 ;  /* 0x0000000000007b1d */ /* 0x000fe20000010000 */
[----:B------:R-:W-:-:S04]  /*0140*/  UIADD3 UR6, UPT, UPT, UR6, 0x1, URZ ;  /* 0x0000000106067890 */ /* 0x000fc8000fffe0ff */
[----:B------:R-:W-:-:S09]  /*0150*/  UISETP.NE.AND UP1, UPT, UR6, URZ, UPT ;  /* 0x000000ff0600728c */ /* 0x000fd2000bf25270 */
[----:B------:R-:W-:Y:S05]  /*0160*/  BRA.U UP1, `(.L_x_2) ;  /* 0xfffffffd01f07547 */ /* 0x000fea000b83ffff */
.L_x_1:
[----:B------:R-:W-:Y:S05]  /*0170*/  BRA.U !UP0, `(.L_x_0) ;  /* 0x00000001081c7547 */ /* 0x000fea000b800000 */
.L_x_3:
[----:B------:R-:W-:Y:S01]  /*0180*/  BAR.SYNC.DEFER_BLOCKING 0x0 ;  /* 0x0000000000007b1d */ /* 0x000fe20000010000 */
[----:B------:R-:W-:-:S04]  /*0190*/  UIADD3 UR5, UPT, UPT, UR5, 0x40, URZ ;  /* 0x0000004005057890 */ /* 0x000fc8000fffe0ff */
[----:B------:R-:W-:-:S03]  /*01a0*/  UISETP.GE.U32.AND UP0, UPT, UR5, UR8, UPT ;  /* 0x000000080500728c */ /* 0x000fc6000bf06070 */
[----:B------:R-:W-:Y:S08]  /*01b0*/  BAR.SYNC.DEFER_BLOCKING 0x0 ;  /* 0x0000000000007b1d */ /* 0x000ff00000010000 */
[----:B------:R-:W-:Y:S08]  /*01c0*/  BAR.SYNC.DEFER_BLOCKING 0x0 ;  /* 0x0000000000007b1d */ /* 0x000ff00000010000 */
[----:B------:R-:W-:Y:S06]  /*01d0*/  BAR.SYNC.DEFER_BLOCKING 0x0 ;  /* 0x0000000000007b1d */ /* 0x000fec0000010000 */
[----:B------:R-:W-:Y:S05]  /*01e0*/  BRA.U !UP0, `(.L_x_3) ;  /* 0xfffffffd08e47547 */ /* 0x000fea000b83ffff */
.L_x_0:
[----:B------:R-:W0:Y:S01]  /*01f0*/  S2R R4, SR_TID.X ;  /* 0x0000000000047919 */ /* 0x000e220000002100 */
[----:B------:R-:W1:Y:S01]  /*0200*/  LDCU.64 UR6, c[0x0][0x398] ;  /* 0x00007300ff0677ac */ /* 0x000e620008000a00 */
[----:B------:R-:W2:Y:S01]  /*0210*/  S2R R3, SR_CTAID.Y ;  /* 0x0000000000037919 */ /* 0x000ea20000002600 */
[----:B0-----:R-:W-:-:S04]  /*0220*/  SHF.L.U32 R0, R4, 0x2, RZ ;  /* 0x0000000204007819 */ /* 0x001fc800000006ff */
[----:B------:R-:W-:Y:S02]  /*0230*/  LOP3.LUT R2, R0, 0xc, RZ, 0xc0, !PT ;  /* 0x0000000c00027812 */ /* 0x000fe400078ec0ff */
[--C-:B------:R-:W-:Y:S02]  /*0240*/  SHF.R.U32.HI R0, RZ, 0x1, R4.reuse ;  /* 0x00000001ff007819 */ /* 0x100fe40000011604 */
[----:B--2---:R-:W-:Y:S02]  /*0250*/  LEA R3, R3, R2, 0x6 ;  /* 0x0000000203037211 */ /* 0x004fe400078e30ff */
[----:B------:R-:W-:Y:S02]  /*0260*/  SHF.R.U32.HI R4, RZ, 0x3, R4 ;  /* 0x00000003ff047819 */ /* 0x000fe40000011604 */
[----:B------:R-:W-:Y:S02]  /*0270*/  LOP3.LUT R2, R0, 0x30, RZ, 0xc0, !PT ;  /* 0x0000003000027812 */ /* 0x000fe400078ec0ff */
[----:B------:R-:W-:-:S02]  /*0280*/  LOP3.LUT R4, R4, 0x70, RZ, 0xc0, !PT ;  /* 0x0000007004047812 */ /* 0x000fc400078ec0ff */
[----:B------:R-:W-:Y:S02]  /*0290*/  LOP3.LUT R5, R0, 0xe, RZ, 0xc0, !PT ;  /* 0x0000000e00057812 */ /* 0x000fe400078ec0ff */
[----:B------:R-:W-:Y:S02]  /*02a0*/  IADD3 R2, PT, PT, R2, R3, RZ ;  /* 0x0000000302027210 */ /* 0x000fe40007ffe0ff */
[----:B------:R-:W-:Y:S01]  /*02b0*/  IADD3 R3, PT, PT, R5, UR4, R4 ;  /* 0x0000000405037c10 */ /* 0x000fe2000fffe004 */
[----:B------:R-:W0:Y:S01]  /*02c0*/  LDCU.64 UR4, c[0x0][0x358] ;  /* 0x00006b00ff0477ac */ /* 0x000e220008000a00 */
[----:B-1----:R-:W-:-:S04]  /*02d0*/  ISETP.GE.AND P0, PT, R2, UR7, PT ;  /* 0x0000000702007c0c */ /* 0x002fc8000bf06270 */
[----:B------:R-:W-:-:S13]  /*02e0*/  ISETP.GE.OR P2, PT, R3, UR6, P0 ;  /* 0x0000000603007c0c */ /* 0x000fda0008746670 */
[----:B------:R-:W1:Y:S01]  /*02f0*/  @!P2 LDC.64 R8, c[0x0][0x380] ;  /* 0x0000e000ff08ab82 */ /* 0x000e620000000a00 */
[C---:B------:R-:W-:Y:S01]  /*0300*/  @!P2 IMAD R5, R3.reuse, UR7, R2 ;  /* 0x000000070305ac24 */ /* 0x040fe2000f8e0202 */
[----:B------:R-:W-:-:S06]  /*0310*/  IADD3 R13, PT, PT, R3, 0x1, RZ ;  /* 0x00000001030d7810 */ /* 0x000fcc0007ffe0ff */
[----:B------:R-:W2:Y:S08]  /*0320*/  @!P2 LDC R12, c[0x0][0x3a8] ;  /* 0x0000ea00ff0cab82 */ /* 0x000eb00000000800 */
[----:B------:R-:W3:Y:S01]  /*0330*/  @!P2 LDC R14, c[0x0][0x3a4] ;  /* 0x0000e900ff0eab82 */ /* 0x000ee20000000800 */
[----:B-1----:R-:W-:-:S05]  /*0340*/  @!P2 IMAD.WIDE R8, R5, 0x4, R8 ;  /* 0x000000040508a825 */ /* 0x002fca00078e0208 */
[----:B0-----:R-:W2:Y:S01]  /*0350*/  @!P2 LDG.E.128 R4, desc[UR4][R8.64] ;  /* 0x000000040804a981 */ /* 0x001ea2000c1e1d00 */
[----:B------:R-:W-:-:S13]  /*0360*/  ISETP.GE.OR P1, PT, R13, UR6, P0 ;  /* 0x000000060d007c0c */ /* 0x000fda0008726670 */
[----:B------:R-:W0:Y:S01]  /*0370*/  @!P1 LDC.64 R10, c[0x0][0x380] ;  /* 0x0000e000ff0a9b82 */ /* 0x000e220000000a00 */
[----:B------:R-:W-:-:S04]  /*0380*/  @!P1 IMAD R13, R13, UR7, R2 ;  /* 0x000000070d0d9c24 */ /* 0x000fc8000f8e0202 */
[----:B0-----:R-:W-:-:S04]  /*0390*/  @!P1 IMAD.WIDE R10, R13, 0x4, R10 ;  /* 0x000000040d0a9825 */ /* 0x001fc800078e020a */
[-C--:B--2---:R-:W-:Y:S01]  /*03a0*/  @!P2 FMUL R0, R4, R12.reuse ;  /* 0x0000000c0400a220 */ /* 0x084fe20000400000 */
[-C--:B------:R-:W-:Y:S01]  /*03b0*/  @!P2 FMUL R5, R5, R12.reuse ;  /* 0x0000000c0505a220 */ /* 0x080fe20000400000 */
[-C--:B------:R-:W-:Y:S01]  /*03c0*/  @!P2 FMUL R6, R6, R12.reuse ;  /* 0x0000000c0606a220 */ /* 0x080fe20000400000 */
[----:B------:R-:W-:Y:S01]  /*03d0*/  @!P2 FMUL R7, R7, R12 ;  /* 0x0000000c0707a220 */ /* 0x000fe20000400000 */
[-C--:B---3--:R-:W-:Y:S01]  /*03e0*/  @!P2 FFMA R4, RZ, R14.reuse, R0 ;  /* 0x0000000eff04a223 */ /* 0x088fe20000000000 */
[-C--:B------:R-:W-:Y:S01]  /*03f0*/  @!P2 FFMA R5, RZ, R14.reuse, R5 ;  /* 0x0000000eff05a223 */ /* 0x080fe20000000005 */
[-C--:B------:R-:W-:Y:S01]  /*0400*/  @!P2 FFMA R6, RZ, R14.reuse, R6 ;  /* 0x0000000eff06a223 */ /* 0x080fe20000000006 */
[----:B------:R-:W-:Y:S01]  /*0410*/  @!P2 FFMA R7, RZ, R14, R7 ;  /* 0x0000000eff07a223 */ /* 0x000fe20000000007 */
[----:B------:R-:W0:Y:S04]  /*0420*/  @!P1 LDC R0, c[0x0][0x3a8] ;  /* 0x0000ea00ff009b82 */ /* 0x000e280000000800 */
[----:B------:R1:W-:Y:S04]  /*0430*/  @!P2 STG.E.128 desc[UR4][R8.64], R4 ;  /* 0x000000040800a986 */ /* 0x0003e8000c101d04 */
[----:B------:R-:W0:Y:S01]  /*0440*/  @!P1 LDG.E.128 R12, desc[UR4][R10.64] ;  /* 0x000000040a0c9981 */ /* 0x000e22000c1e1d00 */
[C---:B------:R-:W-:Y:S01]  /*0450*/  IADD3 R17, PT, PT, R3.reuse, 0x20, RZ ;  /* 0x0000002003117810 */ /* 0x040fe20007ffe0ff */
[----:B------:R-:W-:Y:S01]  /*0460*/  BSSY.RECONVERGENT B0, `(.L_x_4) ;  /* 0x0000014000007945 */ /* 0x000fe20003800200 */
[----:B------:R-:W-:-:S02]  /*0470*/  IADD3 R3, PT, PT, R3, 0x21, RZ ;  /* 0x0000002103037810 */ /* 0x000fc40007ffe0ff */
[----:B------:R-:W-:Y:S02]  /*0480*/  ISETP.GE.OR P2, PT, R17, UR6, P0 ;  /* 0x0000000611007c0c */ /* 0x000fe40008746670 */
[----:B------:R-:W-:Y:S01]  /*0490*/  ISETP.GE.OR P0, PT, R3, UR6, P0 ;  /* 0x0000000603007c0c */ /* 0x000fe20008706670 */
[-C--:B0-----:R-:W-:Y:S01]  /*04a0*/  @!P1 FFMA R12, R12, R0.reuse, +QNAN ;  /* 0x7fc000000c0c9423 */ /* 0x081fe20000000000 */
[-C--:B------:R-:W-:Y:S01]  /*04b0*/  @!P1 FFMA R13, R13, R0.reuse, +QNAN ;  /* 0x7fc000000d0d9423 */ /* 0x080fe20000000000 */
[-C--:B------:R-:W-:Y:S01]  /*04c0*/  @!P1 FFMA R14, R14, R0.reuse, +QNAN ;  /* 0x7fc000000e0e9423 */ /* 0x080fe20000000000 */
[----:B------:R-:W-:-:S05]  /*04d0*/  @!P1 FFMA R15, R15, R0, +QNAN ;  /* 0x7fc000000f0f9423 */ /* 0x000fca0000000000 */
[----:B------:R1:W-:Y:S02]  /*04e0*/  @!P1 STG.E.128 desc[UR4][R10.64], R12 ;  /* 0x0000000c0a009986 */ /* 0x0003e4000c101d04 */
[----:B------:R-:W-:Y:S05]  /*04f0*/  @P2 BRA `(.L_x_5) ;  /* 0x0000000000282947 */ /* 0x000fea0003800000 */
[----:B-1----:R-:W0:Y:S01]  /*0500*/  LDC.64 R4, c[0x0][0x380] ;  /* 0x0000e000ff047b82 */ /* 0x002e220000000a00 */
[----:B------:R-:W-:-:S07]  /*0510*/  IMAD R17, R17, UR7, R2 ;  /* 0x0000000711117c24 */ /* 0x000fce000f8e0202 */
[----:B------:R-:W1:Y:S01]  /*0520*/  LDC R0, c[0x0][0x3a8] ;  /* 0x0000ea00ff007b82 */ /* 0x000e620000000800 */
[----:B0-----:R-:W-:-:S05]  /*0530*/  IMAD.WIDE R4, R17, 0x4, R4 ;  /* 0x0000000411047825 */ /* 0x001fca00078e0204 */
[----:B------:R-:W1:Y:S02]  /*0540*/  LDG.E.128 R8, desc[UR4][R4.64] ;  /* 0x0000000404087981 */ /* 0x000e64000c1e1d00 */
[-C--:B-1----:R-:W-:Y:S01]  /*0550*/  FFMA R8, R8, R0.reuse, +QNAN ;  /* 0x7fc0000008087423 */ /* 0x082fe20000000000 */
[-C--:B------:R-:W-:Y:S01]  /*0560*/  FFMA R9, R9, R0.reuse, +QNAN ;  /* 0x7fc0000009097423 */ /* 0x080fe20000000000 */
[-C--:B------:R-:W-:Y:S01]  /*0570*/  FFMA R10, R10, R0.reuse, +QNAN ;  /* 0x7fc000000a0a7423 */ /* 0x080fe20000000000 */
[----:B------:R-:W-:-:S05]  /*0580*/  FFMA R11, R11, R0, +QNAN ;  /* 0x7fc000000b0b7423 */ /* 0x000fca0000000000 */
[----:B------:R0:W-:Y:S02]  /*0590*/  STG.E.128 desc[UR4][R4.64], R8 ;  /* 0x0000000804007986 */ /* 0x0001e4000c101d04 */
.L_x_5:
[----:B------:R-:W-:Y:S05]  /*05a0*/  BSYNC.RECONVERGENT B0 ;  /* 0x0000000000007941 */ /* 0x000fea0003800200 */
.L_x_4:
[----:B------:R-:W-:Y:S05]  /*05b0*/  @P0 EXIT ;  /* 0x000000000000094d */ /* 0x000fea0003800000 */
[----:B01----:R-:W0:Y:S01]  /*05c0*/  LDC.64 R4, c[0x0][0x380] ;  /* 0x0000e000ff047b82 */ /* 0x003e220000000a00 */
        /* <DEDUP_REMOVED lines=8> */
[----:B------:R-:W-:Y:S01]  /*0650*/  STG.E.128 desc[UR4][R2.64], R4 ;  /* 0x0000000402007986 */ /* 0x000fe2000c101d04 */
[----:B------:R-:W-:Y:S05]  /*0660*/  EXIT ;  /* 0x000000000000794d */ /* 0x000fea0003800000 */
.L_x_6:
[----:B------:R-:W-:-:S00]  /*0670*/  BRA `(.L_x_6) ;  /* 0xfffffffc00fc7947 */ /* 0x000fc0000383ffff */
[----:B------:R-:W-:-:S00]  /*0680*/  NOP ;  /* 0x0000000000007918 */ /* 0x000fc00000000000 */
[----:B------:R-:W-:-:S00]  /*0690*/  NOP ;  /* 0x0000000000007918 */ /* 0x000fc00000000000 */
[----:B------:R-:W-:-:S00]  /*06a0*/  NOP ;  /* 0x0000000000007918 */ /* 0x000fc00000000000 */
[----:B------:R-:W-:-:S00]  /*06b0*/  NOP ;  /* 0x0000000000007918 */ /* 0x000fc00000000000 */
[----:B------:R-:W-:-:S00]  /*06c0*/  NOP ;  /* 0x0000000000007918 */ /* 0x000fc00000000000 */
[----:B------:R-:W-:-:S00]  /*06d0*/  NOP ;  /* 0x0000000000007918 */ /* 0x000fc00000000000 */
[----:B------:R-:W-:-:S00]  /*06e0*/  NOP ;  /* 0x0000000000007918 */ /* 0x000fc00000000000 */
[----:B------:R-:W-:-:S00]  /*06f0*/  NOP ;  /* 0x0000000000007918 */ /* 0x000fc00000000000 */
.L_x_12:


//--------------------- .text._Z20gemm_cuda_ref_kernelIfEvPT_PKS0_S3_iiiS0_S0_ --------------------------
	.section	.text._Z20gemm_cuda_ref_kernelIfEvPT_PKS0_S3_iiiS0_S0_,"ax",@progbits
	.align	128
        .global         _Z20gemm_cuda_ref_kernelIfEvPT_PKS0_S3_iiiS0_S0_
        .type           _Z20gemm_cuda_ref_kernelIfEvPT_PKS0_S3_iiiS0_S0_,@function
        .size           _Z20gemm_cuda_ref_kernelIfEvPT_PKS0_S3_iiiS0_S0_,(.L_x_13 - _Z20gemm_cuda_ref_kernelIfEvPT_PKS0_S3_iiiS0_S0_)
        .other          _Z20gemm_cuda_ref_kernelIfEvPT_PKS0_S3_iiiS0_S0_,@"STO_CUDA_ENTRY STV_DEFAULT"
_Z20gemm_cuda_ref_kernelIfEvPT_PKS0_S3_iiiS0_S0_:
.text._Z20gemm_cuda_ref_kernelIfEvPT_PKS0_S3_iiiS0_S0_:
[----:B------:R-:W-:Y:S01]  /*0000*/  LDC R1, c[0x0][0x37c] ;  /* 0x0000df00ff017b82 */ /* 0x000fe20000000800 */
[----:B------:R-:W0:Y:S07]  /*0010*/  S2R R9, SR_CTAID.Y ;  /* 0x0000000000097919 */ /* 0x000e2e0000002600 */
[----:B------:R-:W1:Y:S01]  /*0020*/  LDC.64 R4, c[0x0][0x398] ;  /* 0x0000e600ff047b82 */ /* 0x000e620000000a00 */
[----:B------:R-:W0:Y:S01]  /*0030*/  S2R R8, SR_TID.Y ;  /* 0x0000000000087919 */ /* 0x000e220000002200 */
[----:B------:R-:W2:Y:S01]  /*0040*/  S2R R3, SR_CTAID.X ;  /* 0x0000000000037919 */ /* 0x000ea20000002500 */
[----:B------:R-:W2:Y:S01]  /*0050*/  S2R R2, SR_TID.X ;  /* 0x0000000000027919 */ /* 0x000ea20000002100 */
[----:B0-----:R-:W-:-:S04]  /*0060*/  LEA R0, R9, R8, 0x5 ;  /* 0x0000000809007211 */ /* 0x001fc800078e28ff */
[----:B-1----:R-:W-:Y:S02]  /*0070*/  ISETP.GE.U32.AND P0, PT, R0, R5, PT ;  /* 0x000000050000720c */ /* 0x002fe40003f06070 */
[----:B--2---:R-:W-:-:S04]  /*0080*/  LEA R3, R3, R2, 0x5 ;  /* 0x0000000203037211 */ /* 0x004fc800078e28ff */
[----:B------:R-:W-:-:S13]  /*0090*/  ISETP.GE.U32.OR P0, PT, R3, R4, P0 ;  /* 0x000000040300720c */ /* 0x000fda0000706470 */
[----:B------:R-:W-:Y:S05]  /*00a0*/  @P0 EXIT ;  /* 0x000000000000094d */ /* 0x000fea0003800000 */
[----:B------:R-:W0:Y:S01]  /*00b0*/  LDC R2, c[0x0][0x3a0] ;  /* 0x0000e800ff027b82 */ /* 0x000e220000000800 */
[----:B------:R-:W1:Y:S01]  /*00c0*/  LDCU.64 UR4, c[0x0][0x358] ;  /* 0x00006b00ff0477ac */ /* 0x000e620008000a00 */
[----:B------:R-:W-:Y:S01]  /*00d0*/  HFMA2 R25, -RZ, RZ, 0, 0 ;  /* 0x00000000ff197431 */ /* 0x000fe200000001ff */
[----:B0-----:R-:W-:-:S13]  /*00e0*/  ISETP.GE.AND P0, PT, R2, 0x1, PT ;  /* 0x000000010200780c */ /* 0x001fda0003f06270 */
[----:B-1----:R-:W-:Y:S05]  /*00f0*/  @!P0 BRA `(.L_x_7) ;  /* 0x0000000800488947 */ /* 0x002fea0003800000 */
[C---:B------:R-:W-:Y:S02]  /*0100*/  ISETP.GE.U32.AND P1, PT, R2.reuse, 0x8, PT ;  /* 0x000000080200780c */ /* 0x040fe40003f26070 */
[----:B------:R-:W-:Y:S02]  /*0110*/  LOP3.LUT R6, R2, 0x7, RZ, 0xc0, !PT ;  /* 0x0000000702067812 */ /* 0x000fe400078ec0ff */
[----:B------:R-:W-:Y:S02]  /*0120*/  MOV R25, RZ ;  /* 0x000000ff00197202 */ /* 0x000fe40000000f00 */
[----:B------:R-:W-:Y:S02]  /*0130*/  ISETP.NE.AND P0, PT, R6, RZ, PT ;  /* 0x000000ff0600720c */ /* 0x000fe40003f05270 */
[----:B------:R-:W-:-:S05]  /*0140*/  MOV R7, RZ ;  /* 0x000000ff00077202 */ /* 0x000fca0000000f00 */
[----:B------:R-:W-:Y:S06]  /*0150*/  @!P1 BRA `(.L_x_8) ;  /* 0x0000000400289947 */ /* 0x000fec0003800000 */
[----:B------:R-:W-:Y:S01]  /*0160*/  IADD3 R4, PT, PT, R8, R5, RZ ;  /* 0x0000000508047210 */ /* 0x000fe20007ffe0ff */
[C-C-:B------:R-:W-:Y:S01]  /*0170*/  IMAD R8, R5.reuse, 0x3, R0.reuse ;  /* 0x0000000305087824 */ /* 0x140fe200078e0200 */
[----:B------:R-:W-:Y:S01]  /*0180*/  LOP3.LUT R7, R2, 0x7ffffff8, RZ, 0xc0, !PT ;  /* 0x7ffffff802077812 */ /* 0x000fe200078ec0ff */
[--C-:B------:R-:W-:Y:S01]  /*0190*/  IMAD R14, R5, 0x5, R0.reuse ;  /* 0x00000005050e7824 */ /* 0x100fe200078e0200 */
[----:B------:R-:W-:Y:S01]  /*01a0*/  LEA R4, R9, R4, 0x5 ;  /* 0x0000000409047211 */ /* 0x000fe200078e28ff */
[C-C-:B------:R-:W-:Y:S01]  /*01b0*/  IMAD R9, R5.reuse, 0x6, R0.reuse ;  /* 0x0000000605097824 */ /* 0x140fe200078e0200 */
[CC--:B------:R-:W-:Y:S01]  /*01c0*/  LEA R10, R5.reuse, R0.reuse, 0x1 ;  /* 0x00000000050a7211 */ /* 0x0c0fe200078e08ff */
[C---:B------:R-:W-:Y:S01]  /*01d0*/  IMAD R11, R5.reuse, 0x7, R0 ;  /* 0x00000007050b7824 */ /* 0x040fe200078e0200 */
[----:B------:R-:W-:Y:S01]  /*01e0*/  LEA R12, R5, R0, 0x2 ;  /* 0x00000000050c7211 */ /* 0x000fe200078e10ff */
[----:B------:R-:W-:Y:S01]  /*01f0*/  IMAD R15, R3, R2, 0x3 ;  /* 0x00000003030f7424 */ /* 0x000fe200078e0202 */
[----:B------:R-:W-:-:S02]  /*0200*/  MOV R25, RZ ;  /* 0x000000ff00197202 */ /* 0x000fc40000000f00 */
[----:B------:R-:W-:Y:S02]  /*0210*/  MOV R13, R0 ;  /* 0x00000000000d7202 */ /* 0x000fe40000000f00 */
[----:B------:R-:W-:-:S07]  /*0220*/  IADD3 R24, PT, PT, -R7, RZ, RZ ;  /* 0x000000ff07187210 */ /* 0x000fce0007ffe1ff */
.L_x_9:
[----:B------:R-:W0:Y:S01]  /*0230*/  LDC.64 R20, c[0x0][0x388] ;  /* 0x0000e200ff147b82 */ /* 0x000e220000000a00 */
[----:B------:R-:W-:-:S07]  /*0240*/  IADD3 R23, PT, PT, R15, -0x3, RZ ;  /* 0xfffffffd0f177810 */ /* 0x000fce0007ffe0ff */
[----:B------:R-:W1:Y:S01]  /*0250*/  LDC.64 R16, c[0x0][0x390] ;  /* 0x0000e400ff107b82 */ /* 0x000e620000000a00 */
[----:B0-----:R-:W-:-:S06]  /*0260*/  IMAD.WIDE.U32 R22, R23, 0x4, R20 ;  /* 0x0000000417167825 */ /* 0x001fcc00078e0014 */
[----:B------:R-:W2:Y:S01]  /*0270*/  LDG.E R22, desc[UR4][R22.64] ;  /* 0x0000000416167981 */ /* 0x000ea2000c1e1900 */
[----:B-1----:R-:W-:-:S06]  /*0280*/  IMAD.WIDE.U32 R18, R13, 0x4, R16 ;  /* 0x000000040d127825 */ /* 0x002fcc00078e0010 */
[----:B------:R-:W2:Y:S01]  /*0290*/  LDG.E R18, desc[UR4][R18.64] ;  /* 0x0000000412127981 */ /* 0x000ea2000c1e1900 */
[----:B------:R-:W-:Y:S01]  /*02a0*/  IADD3 R27, PT, PT, R15, -0x2, RZ ;  /* 0xfffffffe0f1b7810 */ /* 0x000fe20007ffe0ff */
[----:B------:R-:W-:-:S06]  /*02b0*/  IMAD.WIDE.U32 R28, R4, 0x4, R16 ;  /* 0x00000004041c7825 */ /* 0x000fcc00078e0010 */
[----:B------:R-:W3:Y:S01]  /*02c0*/  LDG.E R28, desc[UR4][R28.64] ;  /* 0x000000041c1c7981 */ /* 0x000ee2000c1e1900 */
[----:B--2---:R-:W-:Y:S01]  /*02d0*/  FFMA R25, R22, R18, R25 ;  /* 0x0000001216197223 */ /* 0x004fe20000000019 */
[----:B------:R-:W-:Y:S01]  /*02e0*/  IMAD.WIDE.U32 R22, R27, 0x4, R20 ;  /* 0x000000041b167825 */ /* 0x000fe200078e0014 */
[----:B------:R-:W-:-:S05]  /*02f0*/  IADD3 R27, PT, PT, R15, -0x1, RZ ;  /* 0xffffffff0f1b7810 */ /* 0x000fca0007ffe0ff */
[----:B------:R-:W-:Y:S01]  /*0300*/  IMAD.WIDE.U32 R26, R27, 0x4, R20 ;  /* 0x000000041b1a7825 */ /* 0x000fe200078e0014 */
[----:B------:R-:W3:Y:S04]  /*0310*/  LDG.E R22, desc[UR4][R22.64] ;  /* 0x0000000416167981 */ /* 0x000ee8000c1e1900 */
[----:B------:R0:W2:Y:S02]  /*0320*/  LDG.E R18, desc[UR4][R26.64] ;  /* 0x000000041a127981 */ /* 0x0000a4000c1e1900 */
[----:B0-----:R-:W-:-:S05]  /*0330*/  IMAD.WIDE.U32 R26, R10, 0x4, R16 ;  /* 0x000000040a1a7825 */ /* 0x001fca00078e0010 */
[----:B------:R-:W2:Y:S01]  /*0340*/  LDG.E R19, desc[UR4][R26.64] ;  /* 0x000000041a137981 */ /* 0x000ea2000c1e1900 */
[----:B------:R-:W-:Y:S01]  /*0350*/  IADD3 R23, PT, PT, R15, 0x1, RZ ;  /* 0x000000010f177810 */ /* 0x000fe20007ffe0ff */
[----:B---3--:R-:W-:-:S04]  /*0360*/  FFMA R25, R22, R28, R25 ;  /* 0x0000001c16197223 */ /* 0x008fc80000000019 */
[----:B--2---:R-:W-:Y:S01]  /*0370*/  FFMA R25, R18, R19, R25 ;  /* 0x0000001312197223 */ /* 0x004fe20000000019 */
[----:B------:R-:W-:-:S05]  /*0380*/  IMAD.WIDE.U32 R18, R15, 0x4, R20 ;  /* 0x000000040f127825 */ /* 0x000fca00078e0014 */
[----:B------:R0:W2:Y:S02]  /*0390*/  LDG.E R28, desc[UR4][R18.64] ;  /* 0x00000004121c7981 */ /* 0x0000a4000c1e1900 */
[----:B0-----:R-:W-:-:S04]  /*03a0*/  IMAD.WIDE.U32 R18, R23, 0x4, R20 ;  /* 0x0000000417127825 */ /* 0x001fc800078e0014 */
[--C-:B------:R-:W-:Y:S02]  /*03b0*/  IMAD.WIDE.U32 R22, R8, 0x4, R16.reuse ;  /* 0x0000000408167825 */ /* 0x100fe400078e0010 */
[----:B------:R-:W3:Y:S04]  /*03c0*/  LDG.E R18, desc[UR4][R18.64] ;  /* 0x0000000412127981 */ /* 0x000ee8000c1e1900 */
[----:B------:R0:W2:Y:S02]  /*03d0*/  LDG.E R29, desc[UR4][R22.64] ;  /* 0x00000004161d7981 */ /* 0x0000a4000c1e1900 */
[----:B0-----:R-:W-:-:S05]  /*03e0*/  IMAD.WIDE.U32 R22, R12, 0x4, R16 ;  /* 0x000000040c167825 */ /* 0x001fca00078e0010 */
[----:B------:R0:W3:Y:S01]  /*03f0*/  LDG.E R26, desc[UR4][R22.64] ;  /* 0x00000004161a7981 */ /* 0x0000e2000c1e1900 */
[C---:B------:R-:W-:Y:S02]  /*0400*/  IADD3 R27, PT, PT, R15.reuse, 0x3, RZ ;  /* 0x000000030f1b7810 */ /* 0x040fe40007ffe0ff */
[C---:B0-----:R-:W-:Y:S01]  /*0410*/  IADD3 R23, PT, PT, R15.reuse, 0x4, RZ ;  /* 0x000000040f177810 */ /* 0x041fe20007ffe0ff */
[----:B--2---:R-:W-:Y:S01]  /*0420*/  FFMA R25, R28, R29, R25 ;  /* 0x0000001d1c197223 */ /* 0x004fe20000000019 */
[----:B------:R-:W-:-:S05]  /*0430*/  IADD3 R29, PT, PT, R15, 0x2, RZ ;  /* 0x000000020f1d7810 */ /* 0x000fca0007ffe0ff */
[----:B------:R-:W-:-:S06]  /*0440*/  IMAD.WIDE.U32 R28, R29, 0x4, R20 ;  /* 0x000000041d1c7825 */ /* 0x000fcc00078e0014 */
[----:B------:R-:W2:Y:S01]  /*0450*/  LDG.E R28, desc[UR4][R28.64] ;  /* 0x000000041c1c7981 */ /* 0x000ea2000c1e1900 */
[----:B---3--:R-:W-:Y:S01]  /*0460*/  FFMA R25, R18, R26, R25 ;  /* 0x0000001a12197223 */ /* 0x008fe20000000019 */
[----:B------:R-:W-:-:S04]  /*0470*/  IMAD.WIDE.U32 R18, R14, 0x4, R16 ;  /* 0x000000040e127825 */ /* 0x000fc800078e0010 */
[--C-:B------:R-:W-:Y:S02]  /*0480*/  IMAD.WIDE.U32 R26, R27, 0x4, R20.reuse ;  /* 0x000000041b1a7825 */ /* 0x100fe400078e0014 */
[----:B------:R-:W2:Y:S02]  /*0490*/  LDG.E R18, desc[UR4][R18.64] ;  /* 0x0000000412127981 */ /* 0x000ea4000c1e1900 */
[----:B------:R-:W-:Y:S02]  /*04a0*/  IMAD.WIDE.U32 R20, R23, 0x4, R20 ;  /* 0x0000000417147825 */ /* 0x000fe400078e0014 */
[----:B------:R-:W3:Y:S02]  /*04b0*/  LDG.E R26, desc[UR4][R26.64] ;  /* 0x000000041a1a7981 */ /* 0x000ee4000c1e1900 */
[--C-:B------:R-:W-:Y:S02]  /*04c0*/  IMAD.WIDE.U32 R22, R9, 0x4, R16.reuse ;  /* 0x0000000409167825 */ /* 0x100fe400078e0010 */
[----:B------:R-:W4:Y:S02]  /*04d0*/  LDG.E R20, desc[UR4][R20.64] ;  /* 0x0000000414147981 */ /* 0x000f24000c1e1900 */
[----:B------:R-:W-:-:S02]  /*04e0*/  IMAD.WIDE.U32 R16, R11, 0x4, R16 ;  /* 0x000000040b107825 */ /* 0x000fc400078e0010 */
[----:B------:R-:W3:Y:S04]  /*04f0*/  LDG.E R23, desc[UR4][R22.64] ;  /* 0x0000000416177981 */ /* 0x000ee8000c1e1900 */
[----:B------:R-:W4:Y:S01]  /*0500*/  LDG.E R16, desc[UR4][R16.64] ;  /* 0x0000000410107981 */ /* 0x000f22000c1e1900 */
[----:B------:R-:W-:-:S04]  /*0510*/  IADD3 R24, PT, PT, R24, 0x8, RZ ;  /* 0x0000000818187810 */ /* 0x000fc80007ffe0ff */
[----:B------:R-:W-:Y:S02]  /*0520*/  ISETP.NE.AND P1, PT, R24, RZ, PT ;  /* 0x000000ff1800720c */ /* 0x000fe40003f25270 */
[----:B------:R-:W-:Y:S02]  /*0530*/  IADD3 R15, PT, PT, R15, 0x8, RZ ;  /* 0x000000080f0f7810 */ /* 0x000fe40007ffe0ff */
[C---:B------:R-:W-:Y:S02]  /*0540*/  LEA R4, R5.reuse, R4, 0x3 ;  /* 0x0000000405047211 */ /* 0x040fe400078e18ff */
[C---:B------:R-:W-:Y:S02]  /*0550*/  LEA R10, R5.reuse, R10, 0x3 ;  /* 0x0000000a050a7211 */ /* 0x040fe400078e18ff */
[C---:B------:R-:W-:Y:S02]  /*0560*/  LEA R8, R5.reuse, R8, 0x3 ;  /* 0x0000000805087211 */ /* 0x040fe400078e18ff */
[----:B------:R-:W-:-:S02]  /*0570*/  LEA R12, R5, R12, 0x3 ;  /* 0x0000000c050c7211 */ /* 0x000fc400078e18ff */
[C---:B------:R-:W-:Y:S02]  /*0580*/  LEA R14, R5.reuse, R14, 0x3 ;  /* 0x0000000e050e7211 */ /* 0x040fe400078e18ff */
[C---:B------:R-:W-:Y:S02]  /*0590*/  LEA R9, R5.reuse, R9, 0x3 ;  /* 0x0000000905097211 */ /* 0x040fe400078e18ff */
[C---:B------:R-:W-:Y:S02]  /*05a0*/  LEA R11, R5.reuse, R11, 0x3 ;  /* 0x0000000b050b7211 */ /* 0x040fe400078e18ff */
[----:B------:R-:W-:Y:S01]  /*05b0*/  LEA R13, R5, R13, 0x3 ;  /* 0x0000000d050d7211 */ /* 0x000fe200078e18ff */
[----:B--2---:R-:W-:-:S04]  /*05c0*/  FFMA R25, R28, R18, R25 ;  /* 0x000000121c197223 */ /* 0x004fc80000000019 */
[----:B---3--:R-:W-:-:S04]  /*05d0*/  FFMA R25, R26, R23, R25 ;  /* 0x000000171a197223 */ /* 0x008fc80000000019 */
[----:B----4-:R-:W-:Y:S01]  /*05e0*/  FFMA R25, R20, R16, R25 ;  /* 0x0000001014197223 */ /* 0x010fe20000000019 */
[----:B------:R-:W-:Y:S06]  /*05f0*/  @P1 BRA `(.L_x_9) ;  /* 0xfffffffc000c1947 */ /* 0x000fec000383ffff */
.L_x_8:
[----:B------:R-:W-:Y:S05]  /*0600*/  @!P0 BRA `(.L_x_7) ;  /* 0x0000000400048947 */ /* 0x000fea0003800000 */
[----:B------:R-:W-:Y:S02]  /*0610*/  ISETP.GE.U32.AND P0, PT, R6, 0x4, PT ;  /* 0x000000040600780c */ /* 0x000fe40003f06070 */
[----:B------:R-:W-:-:S04]  /*0620*/  LOP3.LUT R24, R2, 0x3, RZ, 0xc0, !PT ;  /* 0x0000000302187812 */ /* 0x000fc800078ec0ff */
[----:B------:R-:W-:-:S07]  /*0630*/  ISETP.NE.AND P1, PT, R24, RZ, PT ;  /* 0x000000ff1800720c */ /* 0x000fce0003f25270 */
[----:B------:R-:W-:Y:S06]  /*0640*/  @!P0 BRA `(.L_x_10) ;  /* 0x00000000007c8947 */ /* 0x000fec0003800000 */
[----:B------:R-:W0:Y:S01]  /*0650*/  LDC.64 R8, c[0x0][0x390] ;  /* 0x0000e400ff087b82 */ /* 0x000e220000000a00 */
[----:B------:R-:W-:Y:S02]  /*0660*/  IMAD R13, R3, R2, R7 ;  /* 0x00000002030d7224 */ /* 0x000fe400078e0207 */
[----:B------:R-:W-:-:S03]  /*0670*/  IMAD R6, R7, R5, R0 ;  /* 0x0000000507067224 */ /* 0x000fc600078e0200 */
[C---:B------:R-:W-:Y:S02]  /*0680*/  IADD3 R21, PT, PT, R13.reuse, 0x1, RZ ;  /* 0x000000010d157810 */ /* 0x040fe40007ffe0ff */
[----:B------:R-:W1:Y:S01]  /*0690*/  LDC.64 R10, c[0x0][0x388] ;  /* 0x0000e200ff0a7b82 */ /* 0x000e620000000a00 */
[C---:B------:R-:W-:Y:S02]  /*06a0*/  IADD3 R15, PT, PT, R13.reuse, 0x2, RZ ;  /* 0x000000020d0f7810 */ /* 0x040fe40007ffe0ff */
[----:B------:R-:W-:Y:S01]  /*06b0*/  IADD3 R27, PT, PT, R13, 0x3, RZ ;  /* 0x000000030d1b7810 */ /* 0x000fe20007ffe0ff */
[C---:B0-----:R-:W-:Y:S01]  /*06c0*/  IMAD.WIDE.U32 R18, R6.reuse, 0x4, R8 ;  /* 0x0000000406127825 */ /* 0x041fe200078e0008 */
[----:B------:R-:W-:-:S04]  /*06d0*/  IADD3 R6, PT, PT, R6, R5, RZ ;  /* 0x0000000506067210 */ /* 0x000fc80007ffe0ff */
[CC--:B------:R-:W-:Y:S01]  /*06e0*/  IADD3 R14, PT, PT, R6.reuse, R5.reuse, RZ ;  /* 0x00000005060e7210 */ /* 0x0c0fe20007ffe0ff */
[--C-:B-1----:R-:W-:Y:S01]  /*06f0*/  IMAD.WIDE.U32 R22, R13, 0x4, R10.reuse ;  /* 0x000000040d167825 */ /* 0x102fe200078e000a */
[----:B------:R-:W2:Y:S03]  /*0700*/  LDG.E R18, desc[UR4][R18.64] ;  /* 0x0000000412127981 */ /* 0x000ea6000c1e1900 */
[----:B------:R-:W-:Y:S01]  /*0710*/  IMAD.WIDE.U32 R20, R21, 0x4, R10 ;  /* 0x0000000415147825 */ /* 0x000fe200078e000a */
[----:B------:R-:W2:Y:S03]  /*0720*/  LDG.E R4, desc[UR4][R22.64] ;  /* 0x0000000416047981 */ /* 0x000ea6000c1e1900 */
[----:B------:R-:W-:Y:S01]  /*0730*/  IMAD.WIDE.U32 R16, R6, 0x4, R8 ;  /* 0x0000000406107825 */ /* 0x000fe200078e0008 */
[----:B------:R-:W-:Y:S01]  /*0740*/  IADD3 R29, PT, PT, R14, R5, RZ ;  /* 0x000000050e1d7210 */ /* 0x000fe20007ffe0ff */
[----:B------:R-:W3:Y:S02]  /*0750*/  LDG.E R20, desc[UR4][R20.64] ;  /* 0x0000000414147981 */ /* 0x000ee4000c1e1900 */
[----:B------:R-:W-:-:S02]  /*0760*/  IMAD.WIDE.U32 R12, R15, 0x4, R10 ;  /* 0x000000040f0c7825 */ /* 0x000fc400078e000a */
[----:B------:R-:W3:Y:S02]  /*0770*/  LDG.E R17, desc[UR4][R16.64] ;  /* 0x0000000410117981 */ /* 0x000ee4000c1e1900 */
[----:B------:R-:W-:Y:S02]  /*0780*/  IMAD.WIDE.U32 R14, R14, 0x4, R8 ;  /* 0x000000040e0e7825 */ /* 0x000fe400078e0008 */
[----:B------:R-:W4:Y:S02]  /*0790*/  LDG.E R13, desc[UR4][R12.64] ;  /* 0x000000040c0d7981 */ /* 0x000f24000c1e1900 */
[----:B------:R-:W-:Y:S02]  /*07a0*/  IMAD.WIDE.U32 R10, R27, 0x4, R10 ;  /* 0x000000041b0a7825 */ /* 0x000fe400078e000a */
[----:B------:R-:W4:Y:S02]  /*07b0*/  LDG.E R14, desc[UR4][R14.64] ;  /* 0x000000040e0e7981 */ /* 0x000f24000c1e1900 */
[----:B------:R-:W-:-:S02]  /*07c0*/  IMAD.WIDE.U32 R8, R29, 0x4, R8 ;  /* 0x000000041d087825 */ /* 0x000fc400078e0008 */
[----:B------:R-:W5:Y:S04]  /*07d0*/  LDG.E R11, desc[UR4][R10.64] ;  /* 0x000000040a0b7981 */ /* 0x000f68000c1e1900 */
[----:B------:R-:W5:Y:S01]  /*07e0*/  LDG.E R8, desc[UR4][R8.64] ;  /* 0x0000000408087981 */ /* 0x000f62000c1e1900 */
[----:B------:R-:W-:Y:S01]  /*07f0*/  IADD3 R7, PT, PT, R7, 0x4, RZ ;  /* 0x0000000407077810 */ /* 0x000fe20007ffe0ff */
[----:B--2---:R-:W-:-:S04]  /*0800*/  FFMA R25, R4, R18, R25 ;  /* 0x0000001204197223 */ /* 0x004fc80000000019 */
[----:B---3--:R-:W-:-:S04]  /*0810*/  FFMA R20, R20, R17, R25 ;  /* 0x0000001114147223 */ /* 0x008fc80000000019 */
[----:B----4-:R-:W-:-:S04]  /*0820*/  FFMA R20, R13, R14, R20 ;  /* 0x0000000e0d147223 */ /* 0x010fc80000000014 */
[----:B-----5:R-:W-:-:S07]  /*0830*/  FFMA R25, R11, R8, R20 ;  /* 0x000000080b197223 */ /* 0x020fce0000000014 */
.L_x_10:
[----:B------:R-:W-:Y:S05]  /*0840*/  @!P1 BRA `(.L_x_7) ;  /* 0x0000000000749947 */ /* 0x000fea0003800000 */
[----:B------:R-:W-:Y:S02]  /*0850*/  ISETP.NE.AND P0, PT, R24, 0x1, PT ;  /* 0x000000011800780c */ /* 0x000fe40003f05270 */
[----:B------:R-:W-:-:S04]  /*0860*/  LOP3.LUT R4, R2, 0x1, RZ, 0xc0, !PT ;  /* 0x0000000102047812 */ /* 0x000fc800078ec0ff */
[----:B------:R-:W-:-:S07]  /*0870*/  ISETP.NE.U32.AND P1, PT, R4, 0x1, PT ;  /* 0x000000010400780c */ /* 0x000fce0003f25070 */
[----:B------:R-:W0:Y:S01]  /*0880*/  @P0 LDC.64 R16, c[0x0][0x388] ;  /* 0x0000e200ff100b82 */ /* 0x000e220000000a00 */
[----:B------:R-:W-:Y:S02]  /*0890*/  @P0 IMAD R15, R3, R2, R7 ;  /* 0x00000002030f0224 */ /* 0x000fe400078e0207 */
[CC--:B------:R-:W-:Y:S01]  /*08a0*/  @P0 IMAD R14, R7.reuse, R5.reuse, R0 ;  /* 0x00000005070e0224 */ /* 0x0c0fe200078e0200 */
[----:B------:R-:W-:Y:S02]  /*08b0*/  @P0 IADD3 R7, PT, PT, R7, 0x2, RZ ;  /* 0x0000000207070810 */ /* 0x000fe40007ffe0ff */
[----:B------:R-:W-:Y:S02]  /*08c0*/  @P0 IADD3 R21, PT, PT, R15, 0x1, RZ ;  /* 0x000000010f150810 */ /* 0x000fe40007ffe0ff */
[----:B------:R-:W1:Y:S01]  /*08d0*/  @P0 LDC.64 R12, c[0x0][0x390] ;  /* 0x0000e400ff0c0b82 */ /* 0x000e620000000a00 */
[----:B------:R-:W-:-:S07]  /*08e0*/  @P0 IADD3 R23, PT, PT, R14, R5, RZ ;  /* 0x000000050e170210 */ /* 0x000fce0007ffe0ff */
[----:B------:R-:W2:Y:S08]  /*08f0*/  @!P1 LDC.64 R8, c[0x0][0x388] ;  /* 0x0000e200ff089b82 */ /* 0x000eb00000000a00 */
[----:B------:R-:W3:Y:S01]  /*0900*/  @!P1 LDC.64 R10, c[0x0][0x390] ;  /* 0x0000e400ff0a9b82 */ /* 0x000ee20000000a00 */
[----:B0-----:R-:W-:-:S04]  /*0910*/  @P0 IMAD.WIDE.U32 R18, R15, 0x4, R16 ;  /* 0x000000040f120825 */ /* 0x001fc800078e0010 */
[----:B------:R-:W-:Y:S01]  /*0920*/  @P0 IMAD.WIDE.U32 R16, R21, 0x4, R16 ;  /* 0x0000000415100825 */ /* 0x000fe200078e0010 */
[----:B------:R-:W4:Y:S03]  /*0930*/  @P0 LDG.E R4, desc[UR4][R18.64] ;  /* 0x0000000412040981 */ /* 0x000f26000c1e1900 */
[----:B-1----:R-:W-:Y:S02]  /*0940*/  @P0 IMAD.WIDE.U32 R14, R14, 0x4, R12 ;  /* 0x000000040e0e0825 */ /* 0x002fe400078e000c */
[----:B------:R-:W5:Y:S02]  /*0950*/  @P0 LDG.E R17, desc[UR4][R16.64] ;  /* 0x0000000410110981 */ /* 0x000f64000c1e1900 */
[----:B------:R-:W-:Y:S02]  /*0960*/  @!P1 IMAD R21, R3, R2, R7 ;  /* 0x0000000203159224 */ /* 0x000fe400078e0207 */
[----:B------:R-:W-:Y:S01]  /*0970*/  @P0 IMAD.WIDE.U32 R12, R23, 0x4, R12 ;  /* 0x00000004170c0825 */ /* 0x000fe200078e000c */
[----:B------:R-:W4:Y:S03]  /*0980*/  @P0 LDG.E R14, desc[UR4][R14.64] ;  /* 0x000000040e0e0981 */ /* 0x000f26000c1e1900 */
[----:B------:R-:W-:-:S02]  /*0990*/  @!P1 IMAD R7, R7, R5, R0 ;  /* 0x0000000507079224 */ /* 0x000fc400078e0200 */
[----:B--2---:R-:W-:Y:S01]  /*09a0*/  @!P1 IMAD.WIDE.U32 R8, R21, 0x4, R8 ;  /* 0x0000000415089825 */ /* 0x004fe200078e0008 */
[----:B------:R-:W5:Y:S03]  /*09b0*/  @P0 LDG.E R12, desc[UR4][R12.64] ;  /* 0x000000040c0c0981 */ /* 0x000f66000c1e1900 */
[----:B---3--:R-:W-:Y:S02]  /*09c0*/  @!P1 IMAD.WIDE.U32 R10, R7, 0x4, R10 ;  /* 0x00000004070a9825 */ /* 0x008fe400078e000a */
[----:B------:R-:W2:Y:S04]  /*09d0*/  @!P1 LDG.E R8, desc[UR4][R8.64] ;  /* 0x0000000408089981 */ /* 0x000ea8000c1e1900 */
[----:B------:R-:W2:Y:S01]  /*09e0*/  @!P1 LDG.E R10, desc[UR4][R10.64] ;  /* 0x000000040a0a9981 */ /* 0x000ea2000c1e1900 */
[----:B----4-:R-:W-:-:S04]  /*09f0*/  @P0 FFMA R4, R4, R14, R25 ;  /* 0x0000000e04040223 */ /* 0x010fc80000000019 */
[----:B-----5:R-:W-:-:S04]  /*0a00*/  @P0 FFMA R25, R17, R12, R4 ;  /* 0x0000000c11190223 */ /* 0x020fc80000000004 */
[----:B--2---:R-:W-:-:S07]  /*0a10*/  @!P1 FFMA R25, R8, R10, R25 ;  /* 0x0000000a08199223 */ /* 0x004fce0000000019 */
.L_x_7:
[----:B------:R-:W0:Y:S01]  /*0a20*/  LDC.64 R6, c[0x0][0x380] ;  /* 0x0000e000ff067b82 */ /* 0x000e220000000a00 */
[----:B------:R-:W-:Y:S01]  /*0a30*/  IMAD R3, R3, R5, R0 ;  /* 0x0000000503037224 */ /* 0x000fe200078e0200 */
[----:B------:R-:W1:Y:S01]  /*0a40*/  LDCU UR6, c[0x0][0x3a8] ;  /* 0x00007500ff0677ac */ /* 0x000e620008000800 */
[----:B------:R-:W2:Y:S02]  /*0a50*/  LDCU UR7, c[0x0][0x3a4] ;  /* 0x00007480ff0777ac */ /* 0x000ea40008000800 */
[----:B0-----:R-:W-:-:S05]  /*0a60*/  IMAD.WIDE.U32 R2, R3, 0x4, R6 ;  /* 0x0000000403027825 */ /* 0x001fca00078e0006 */
[----:B------:R-:W1:Y:S02]  /*0a70*/  LDG.E R0, desc[UR4][R2.64] ;  /* 0x0000000402007981 */ /* 0x000e64000c1e1900 */
[----:B-1----:R-:W-:-:S04]  /*0a80*/  FMUL R0, R0, UR6 ;  /* 0x0000000600007c20 */ /* 0x002fc80008400000 */
[----:B--2---:R-:W-:-:S05]  /*0a90*/  FFMA R25, R25, UR7, R0 ;  /* 0x0000000719197c23 */ /* 0x004fca0008000000 */
[----:B------:R-:W-:Y:S01]  /*0aa0*/  STG.E desc[UR4][R2.64], R25 ;  /* 0x0000001902007986 */ /* 0x000fe2000c101904 */
[----:B------:R-:W-:Y:S05]  /*0ab0*/  EXIT ;  /* 0x000000000000794d */ /* 0x000fea0003800000 */
.L_x_11:
        /* <DEDUP_REMOVED lines=12> */
.L_x_13:


//--------------------- .nv.shared.reserved.0     --------------------------
	.section	.nv.shared.reserved.0,"aw",@nobits
	.weak		__nv_reservedSMEM_offset_0_alias
	.size		__nv_reservedSMEM_offset_0_alias, 0, 64
	.other		__nv_reservedSMEM_offset_0_alias,@"STO_CUDA_RESERVED_SHARED STV_DEFAULT"
__nv_reservedSMEM_offset_0_alias:
	.zero		0
	.zero		64


//--------------------- .nv.constant0._Z16gemm_cuda_kernelIfLi64ELi64ELi16EEvPT_PKS0_S3_iiiS0_S0_ --------------------------
	.section	.nv.constant0._Z16gemm_cuda_kernelIfLi64ELi64ELi16EEvPT_PKS0_S3_iiiS0_S0_,"a",@progbits
	.sectionflags	@""
	.align	4
.nv.constant0._Z16gemm_cuda_kernelIfLi64ELi64ELi16EEvPT_PKS0_S3_iiiS0_S0_:
	.zero		940


//--------------------- .nv.constant0._Z20gemm_cuda_ref_kernelIfEvPT_PKS0_S3_iiiS0_S0_ --------------------------
	.section	.nv.constant0._Z20gemm_cuda_ref_kernelIfEvPT_PKS0_S3_iiiS0_S0_,"a",@progbits
	.sectionflags	@""
	.align	4
.nv.constant0._Z20gemm_cuda_ref_kernelIfEvPT_PKS0_S3_iiiS0_S0_:
	.zero		940


//--------------------- SYMBOLS --------------------------

	.type		.nv.reservedSmem.offset0,@object
	.size		.nv.reservedSmem.offset0,0x4
